//
// Generated by NVIDIA NVVM Compiler
//
// Compiler Build ID: CL-36424714
// Cuda compilation tools, release 13.0, V13.0.88
// Based on NVVM 20.0.0
//

.version 9.0
.target sm_100
.address_size 64

	// .globl	_Z8spmv_cooPKiS0_PKfS2_Pfi

.visible .entry _Z8spmv_cooPKiS0_PKfS2_Pfi(
	.param .u64 .ptr .align 1 _Z8spmv_cooPKiS0_PKfS2_Pfi_param_0,
	.param .u64 .ptr .align 1 _Z8spmv_cooPKiS0_PKfS2_Pfi_param_1,
	.param .u64 .ptr .align 1 _Z8spmv_cooPKiS0_PKfS2_Pfi_param_2,
	.param .u64 .ptr .align 1 _Z8spmv_cooPKiS0_PKfS2_Pfi_param_3,
	.param .u64 .ptr .align 1 _Z8spmv_cooPKiS0_PKfS2_Pfi_param_4,
	.param .u32 _Z8spmv_cooPKiS0_PKfS2_Pfi_param_5
)
{
	.reg .pred 	%p<2>;
	.reg .b32 	%r<8>;
	.reg .b32 	%f<5>;
	.reg .b64 	%rd<19>;

	ld.param.u64 	%rd1, [_Z8spmv_cooPKiS0_PKfS2_Pfi_param_0];
	ld.param.u64 	%rd2, [_Z8spmv_cooPKiS0_PKfS2_Pfi_param_1];
	ld.param.u64 	%rd3, [_Z8spmv_cooPKiS0_PKfS2_Pfi_param_2];
	ld.param.u64 	%rd4, [_Z8spmv_cooPKiS0_PKfS2_Pfi_param_3];
	ld.param.u64 	%rd5, [_Z8spmv_cooPKiS0_PKfS2_Pfi_param_4];
	ld.param.u32 	%r2, [_Z8spmv_cooPKiS0_PKfS2_Pfi_param_5];
	mov.u32 	%r3, %ctaid.x;
	mov.u32 	%r4, %ntid.x;
	mov.u32 	%r5, %tid.x;
	mad.lo.s32 	%r1, %r3, %r4, %r5;
	setp.ge.s32 	%p1, %r1, %r2;
	@%p1 bra 	$L__BB0_2;
	cvta.to.global.u64 	%rd6, %rd1;
	cvta.to.global.u64 	%rd7, %rd3;
	cvta.to.global.u64 	%rd8, %rd2;
	cvta.to.global.u64 	%rd9, %rd4;
	cvta.to.global.u64 	%rd10, %rd5;
	mul.wide.s32 	%rd11, %r1, 4;
	add.s64 	%rd12, %rd6, %rd11;
	ld.global.u32 	%r6, [%rd12];
	mul.wide.s32 	%rd13, %r6, 4;
	add.s64 	%rd14, %rd10, %rd13;
	add.s64 	%rd15, %rd7, %rd11;
	ld.global.f32 	%f1, [%rd15];
	add.s64 	%rd16, %rd8, %rd11;
	ld.global.u32 	%r7, [%rd16];
	mul.wide.s32 	%rd17, %r7, 4;
	add.s64 	%rd18, %rd9, %rd17;
	ld.global.f32 	%f2, [%rd18];
	mul.f32 	%f3, %f1, %f2;
	atom.global.add.f32 	%f4, [%rd14], %f3;
$L__BB0_2:
	ret;

}
	// .globl	_Z8spmv_csrPKiS0_PKfS2_Pfi
.visible .entry _Z8spmv_csrPKiS0_PKfS2_Pfi(
	.param .u64 .ptr .align 1 _Z8spmv_csrPKiS0_PKfS2_Pfi_param_0,
	.param .u64 .ptr .align 1 _Z8spmv_csrPKiS0_PKfS2_Pfi_param_1,
	.param .u64 .ptr .align 1 _Z8spmv_csrPKiS0_PKfS2_Pfi_param_2,
	.param .u64 .ptr .align 1 _Z8spmv_csrPKiS0_PKfS2_Pfi_param_3,
	.param .u64 .ptr .align 1 _Z8spmv_csrPKiS0_PKfS2_Pfi_param_4,
	.param .u32 _Z8spmv_csrPKiS0_PKfS2_Pfi_param_5
)
{
	.reg .pred 	%p<11>;
	.reg .b32 	%r<67>;
	.reg .b32 	%f<112>;
	.reg .b64 	%rd<87>;

	ld.param.u64 	%rd6, [_Z8spmv_csrPKiS0_PKfS2_Pfi_param_0];
	ld.param.u64 	%rd8, [_Z8spmv_csrPKiS0_PKfS2_Pfi_param_1];
	ld.param.u64 	%rd9, [_Z8spmv_csrPKiS0_PKfS2_Pfi_param_2];
	ld.param.u64 	%rd10, [_Z8spmv_csrPKiS0_PKfS2_Pfi_param_3];
	ld.param.u64 	%rd7, [_Z8spmv_csrPKiS0_PKfS2_Pfi_param_4];
	ld.param.u32 	%r23, [_Z8spmv_csrPKiS0_PKfS2_Pfi_param_5];
	cvta.to.global.u64 	%rd1, %rd10;
	cvta.to.global.u64 	%rd2, %rd8;
	cvta.to.global.u64 	%rd3, %rd9;
	mov.u32 	%r24, %ctaid.x;
	mov.u32 	%r25, %ntid.x;
	mov.u32 	%r26, %tid.x;
	mad.lo.s32 	%r1, %r24, %r25, %r26;
	setp.ge.s32 	%p1, %r1, %r23;
	@%p1 bra 	$L__BB1_15;
	cvta.to.global.u64 	%rd11, %rd6;
	mul.wide.s32 	%rd12, %r1, 4;
	add.s64 	%rd13, %rd11, %rd12;
	ld.global.u32 	%r62, [%rd13];
	ld.global.u32 	%r3, [%rd13+4];
	setp.ge.s32 	%p2, %r62, %r3;
	mov.f32 	%f111, 0f00000000;
	@%p2 bra 	$L__BB1_14;
	add.s32 	%r27, %r62, 1;
	max.s32 	%r28, %r3, %r27;
	sub.s32 	%r4, %r28, %r62;
	and.b32  	%r5, %r4, 15;
	sub.s32 	%r29, %r62, %r28;
	setp.gt.u32 	%p3, %r29, -16;
	mov.f32 	%f111, 0f00000000;
	@%p3 bra 	$L__BB1_5;
	and.b32  	%r30, %r4, -16;
	neg.s32 	%r60, %r30;
	add.s64 	%rd4, %rd3, 32;
	add.s64 	%rd5, %rd2, 32;
	mov.f32 	%f111, 0f00000000;
$L__BB1_4:
	.pragma "nounroll";
	mul.wide.s32 	%rd14, %r62, 4;
	add.s64 	%rd15, %rd4, %rd14;
	add.s64 	%rd16, %rd5, %rd14;
	ld.global.f32 	%f18, [%rd15+-32];
	ld.global.u32 	%r31, [%rd16+-32];
	mul.wide.s32 	%rd17, %r31, 4;
	add.s64 	%rd18, %rd1, %rd17;
	ld.global.f32 	%f19, [%rd18];
	fma.rn.f32 	%f20, %f18, %f19, %f111;
	ld.global.f32 	%f21, [%rd15+-28];
	ld.global.u32 	%r32, [%rd16+-28];
	mul.wide.s32 	%rd19, %r32, 4;
	add.s64 	%rd20, %rd1, %rd19;
	ld.global.f32 	%f22, [%rd20];
	fma.rn.f32 	%f23, %f21, %f22, %f20;
	ld.global.f32 	%f24, [%rd15+-24];
	ld.global.u32 	%r33, [%rd16+-24];
	mul.wide.s32 	%rd21, %r33, 4;
	add.s64 	%rd22, %rd1, %rd21;
	ld.global.f32 	%f25, [%rd22];
	fma.rn.f32 	%f26, %f24, %f25, %f23;
	ld.global.f32 	%f27, [%rd15+-20];
	ld.global.u32 	%r34, [%rd16+-20];
	mul.wide.s32 	%rd23, %r34, 4;
	add.s64 	%rd24, %rd1, %rd23;
	ld.global.f32 	%f28, [%rd24];
	fma.rn.f32 	%f29, %f27, %f28, %f26;
	ld.global.f32 	%f30, [%rd15+-16];
	ld.global.u32 	%r35, [%rd16+-16];
	mul.wide.s32 	%rd25, %r35, 4;
	add.s64 	%rd26, %rd1, %rd25;
	ld.global.f32 	%f31, [%rd26];
	fma.rn.f32 	%f32, %f30, %f31, %f29;
	ld.global.f32 	%f33, [%rd15+-12];
	ld.global.u32 	%r36, [%rd16+-12];
	mul.wide.s32 	%rd27, %r36, 4;
	add.s64 	%rd28, %rd1, %rd27;
	ld.global.f32 	%f34, [%rd28];
	fma.rn.f32 	%f35, %f33, %f34, %f32;
	ld.global.f32 	%f36, [%rd15+-8];
	ld.global.u32 	%r37, [%rd16+-8];
	mul.wide.s32 	%rd29, %r37, 4;
	add.s64 	%rd30, %rd1, %rd29;
	ld.global.f32 	%f37, [%rd30];
	fma.rn.f32 	%f38, %f36, %f37, %f35;
	ld.global.f32 	%f39, [%rd15+-4];
	ld.global.u32 	%r38, [%rd16+-4];
	mul.wide.s32 	%rd31, %r38, 4;
	add.s64 	%rd32, %rd1, %rd31;
	ld.global.f32 	%f40, [%rd32];
	fma.rn.f32 	%f41, %f39, %f40, %f38;
	ld.global.f32 	%f42, [%rd15];
	ld.global.u32 	%r39, [%rd16];
	mul.wide.s32 	%rd33, %r39, 4;
	add.s64 	%rd34, %rd1, %rd33;
	ld.global.f32 	%f43, [%rd34];
	fma.rn.f32 	%f44, %f42, %f43, %f41;
	ld.global.f32 	%f45, [%rd15+4];
	ld.global.u32 	%r40, [%rd16+4];
	mul.wide.s32 	%rd35, %r40, 4;
	add.s64 	%rd36, %rd1, %rd35;
	ld.global.f32 	%f46, [%rd36];
	fma.rn.f32 	%f47, %f45, %f46, %f44;
	ld.global.f32 	%f48, [%rd15+8];
	ld.global.u32 	%r41, [%rd16+8];
	mul.wide.s32 	%rd37, %r41, 4;
	add.s64 	%rd38, %rd1, %rd37;
	ld.global.f32 	%f49, [%rd38];
	fma.rn.f32 	%f50, %f48, %f49, %f47;
	ld.global.f32 	%f51, [%rd15+12];
	ld.global.u32 	%r42, [%rd16+12];
	mul.wide.s32 	%rd39, %r42, 4;
	add.s64 	%rd40, %rd1, %rd39;
	ld.global.f32 	%f52, [%rd40];
	fma.rn.f32 	%f53, %f51, %f52, %f50;
	ld.global.f32 	%f54, [%rd15+16];
	ld.global.u32 	%r43, [%rd16+16];
	mul.wide.s32 	%rd41, %r43, 4;
	add.s64 	%rd42, %rd1, %rd41;
	ld.global.f32 	%f55, [%rd42];
	fma.rn.f32 	%f56, %f54, %f55, %f53;
	ld.global.f32 	%f57, [%rd15+20];
	ld.global.u32 	%r44, [%rd16+20];
	mul.wide.s32 	%rd43, %r44, 4;
	add.s64 	%rd44, %rd1, %rd43;
	ld.global.f32 	%f58, [%rd44];
	fma.rn.f32 	%f59, %f57, %f58, %f56;
	ld.global.f32 	%f60, [%rd15+24];
	ld.global.u32 	%r45, [%rd16+24];
	mul.wide.s32 	%rd45, %r45, 4;
	add.s64 	%rd46, %rd1, %rd45;
	ld.global.f32 	%f61, [%rd46];
	fma.rn.f32 	%f62, %f60, %f61, %f59;
	ld.global.f32 	%f63, [%rd15+28];
	ld.global.u32 	%r46, [%rd16+28];
	mul.wide.s32 	%rd47, %r46, 4;
	add.s64 	%rd48, %rd1, %rd47;
	ld.global.f32 	%f64, [%rd48];
	fma.rn.f32 	%f111, %f63, %f64, %f62;
	add.s32 	%r62, %r62, 16;
	add.s32 	%r60, %r60, 16;
	setp.ne.s32 	%p4, %r60, 0;
	@%p4 bra 	$L__BB1_4;
$L__BB1_5:
	setp.eq.s32 	%p5, %r5, 0;
	@%p5 bra 	$L__BB1_14;
	and.b32  	%r12, %r4, 7;
	setp.lt.u32 	%p6, %r5, 8;
	@%p6 bra 	$L__BB1_8;
	mul.wide.s32 	%rd49, %r62, 4;
	add.s64 	%rd50, %rd3, %rd49;
	ld.global.f32 	%f66, [%rd50];
	add.s64 	%rd51, %rd2, %rd49;
	ld.global.u32 	%r47, [%rd51];
	mul.wide.s32 	%rd52, %r47, 4;
	add.s64 	%rd53, %rd1, %rd52;
	ld.global.f32 	%f67, [%rd53];
	fma.rn.f32 	%f68, %f66, %f67, %f111;
	ld.global.f32 	%f69, [%rd50+4];
	ld.global.u32 	%r48, [%rd51+4];
	mul.wide.s32 	%rd54, %r48, 4;
	add.s64 	%rd55, %rd1, %rd54;
	ld.global.f32 	%f70, [%rd55];
	fma.rn.f32 	%f71, %f69, %f70, %f68;
	ld.global.f32 	%f72, [%rd50+8];
	ld.global.u32 	%r49, [%rd51+8];
	mul.wide.s32 	%rd56, %r49, 4;
	add.s64 	%rd57, %rd1, %rd56;
	ld.global.f32 	%f73, [%rd57];
	fma.rn.f32 	%f74, %f72, %f73, %f71;
	ld.global.f32 	%f75, [%rd50+12];
	ld.global.u32 	%r50, [%rd51+12];
	mul.wide.s32 	%rd58, %r50, 4;
	add.s64 	%rd59, %rd1, %rd58;
	ld.global.f32 	%f76, [%rd59];
	fma.rn.f32 	%f77, %f75, %f76, %f74;
	ld.global.f32 	%f78, [%rd50+16];
	ld.global.u32 	%r51, [%rd51+16];
	mul.wide.s32 	%rd60, %r51, 4;
	add.s64 	%rd61, %rd1, %rd60;
	ld.global.f32 	%f79, [%rd61];
	fma.rn.f32 	%f80, %f78, %f79, %f77;
	ld.global.f32 	%f81, [%rd50+20];
	ld.global.u32 	%r52, [%rd51+20];
	mul.wide.s32 	%rd62, %r52, 4;
	add.s64 	%rd63, %rd1, %rd62;
	ld.global.f32 	%f82, [%rd63];
	fma.rn.f32 	%f83, %f81, %f82, %f80;
	ld.global.f32 	%f84, [%rd50+24];
	ld.global.u32 	%r53, [%rd51+24];
	mul.wide.s32 	%rd64, %r53, 4;
	add.s64 	%rd65, %rd1, %rd64;
	ld.global.f32 	%f85, [%rd65];
	fma.rn.f32 	%f86, %f84, %f85, %f83;
	ld.global.f32 	%f87, [%rd50+28];
	ld.global.u32 	%r54, [%rd51+28];
	mul.wide.s32 	%rd66, %r54, 4;
	add.s64 	%rd67, %rd1, %rd66;
	ld.global.f32 	%f88, [%rd67];
	fma.rn.f32 	%f111, %f87, %f88, %f86;
	add.s32 	%r62, %r62, 8;
$L__BB1_8:
	setp.eq.s32 	%p7, %r12, 0;
	@%p7 bra 	$L__BB1_14;
	and.b32  	%r15, %r4, 3;
	setp.lt.u32 	%p8, %r12, 4;
	@%p8 bra 	$L__BB1_11;
	mul.wide.s32 	%rd68, %r62, 4;
	add.s64 	%rd69, %rd3, %rd68;
	ld.global.f32 	%f90, [%rd69];
	add.s64 	%rd70, %rd2, %rd68;
	ld.global.u32 	%r55, [%rd70];
	mul.wide.s32 	%rd71, %r55, 4;
	add.s64 	%rd72, %rd1, %rd71;
	ld.global.f32 	%f91, [%rd72];
	fma.rn.f32 	%f92, %f90, %f91, %f111;
	ld.global.f32 	%f93, [%rd69+4];
	ld.global.u32 	%r56, [%rd70+4];
	mul.wide.s32 	%rd73, %r56, 4;
	add.s64 	%rd74, %rd1, %rd73;
	ld.global.f32 	%f94, [%rd74];
	fma.rn.f32 	%f95, %f93, %f94, %f92;
	ld.global.f32 	%f96, [%rd69+8];
	ld.global.u32 	%r57, [%rd70+8];
	mul.wide.s32 	%rd75, %r57, 4;
	add.s64 	%rd76, %rd1, %rd75;
	ld.global.f32 	%f97, [%rd76];
	fma.rn.f32 	%f98, %f96, %f97, %f95;
	ld.global.f32 	%f99, [%rd69+12];
	ld.global.u32 	%r58, [%rd70+12];
	mul.wide.s32 	%rd77, %r58, 4;
	add.s64 	%rd78, %rd1, %rd77;
	ld.global.f32 	%f100, [%rd78];
	fma.rn.f32 	%f111, %f99, %f100, %f98;
	add.s32 	%r62, %r62, 4;
$L__BB1_11:
	setp.eq.s32 	%p9, %r15, 0;
	@%p9 bra 	$L__BB1_14;
	neg.s32 	%r65, %r15;
$L__BB1_13:
	.pragma "nounroll";
	mul.wide.s32 	%rd79, %r62, 4;
	add.s64 	%rd80, %rd2, %rd79;
	add.s64 	%rd81, %rd3, %rd79;
	ld.global.f32 	%f101, [%rd81];
	ld.global.u32 	%r59, [%rd80];
	mul.wide.s32 	%rd82, %r59, 4;
	add.s64 	%rd83, %rd1, %rd82;
	ld.global.f32 	%f102, [%rd83];
	fma.rn.f32 	%f111, %f101, %f102, %f111;
	add.s32 	%r62, %r62, 1;
	add.s32 	%r65, %r65, 1;
	setp.ne.s32 	%p10, %r65, 0;
	@%p10 bra 	$L__BB1_13;
$L__BB1_14:
	cvta.to.global.u64 	%rd84, %rd7;
	add.s64 	%rd86, %rd84, %rd12;
	st.global.f32 	[%rd86], %f111;
$L__BB1_15:
	ret;

}


// ===== COMPILED SASS (sm_100) =====

	.target	sm_100

	.elftype	@"ET_EXEC"


//--------------------- .note.nv.tkinfo           --------------------------
	.section	.note.nv.tkinfo,"",@"SHT_NOTE"
	.sectionflags	@"SHF_NOTE_NV_TKINFO"
	.tkinfo
        /*0018*/ 	.word	0x00000002
        /*0030*/ 	.string	""
        /*0030*/ 	.string	"ptxas"
        /*0030*/ 	.string	"Cuda compilation tools, release 13.0, V13.0.88"
        /*0030*/ 	.string	"Build cuda_13.0.r13.0/compiler.36424714_0"
        /*0030*/ 	.string	"-arch sm_100 -m 64 "



//--------------------- .note.nv.cuinfo           --------------------------
	.section	.note.nv.cuinfo,"",@"SHT_NOTE"
	.sectionflags	@"SHF_NOTE_NV_CUINFO"
        /*0018*/ 	.short	0x0002
        /*001a*/ 	.short	0x0064
        /*001c*/ 	.short	0x0082
	.zero		2


//--------------------- .nv.info                  --------------------------
	.section	.nv.info,"",@"SHT_CUDA_INFO"
	.align	4


	//----- nvinfo : EIATTR_REGCOUNT
	.align		4
        /*0000*/ 	.byte	0x04, 0x2f
        /*0002*/ 	.short	(.L_1 - .L_0)
	.align		4
.L_0:
        /*0004*/ 	.word	index@(_Z8spmv_cooPKiS0_PKfS2_Pfi)
        /*0008*/ 	.word	0x0000000e


	//----- nvinfo : EIATTR_FRAME_SIZE
	.align		4
.L_1:
        /*000c*/ 	.byte	0x04, 0x11
        /*000e*/ 	.short	(.L_3 - .L_2)
	.align		4
.L_2:
        /*0010*/ 	.word	index@(_Z8spmv_cooPKiS0_PKfS2_Pfi)
        /*0014*/ 	.word	0x00000000


	//----- nvinfo : EIATTR_REGCOUNT
	.align		4
.L_3:
        /*0018*/ 	.byte	0x04, 0x2f
        /*001a*/ 	.short	(.L_5 - .L_4)
	.align		4
.L_4:
        /*001c*/ 	.word	index@(_Z8spmv_csrPKiS0_PKfS2_Pfi)
        /*0020*/ 	.word	0x00000020


	//----- nvinfo : EIATTR_FRAME_SIZE
	.align		4
.L_5:
        /*0024*/ 	.byte	0x04, 0x11
        /*0026*/ 	.short	(.L_7 - .L_6)
	.align		4
.L_6:
        /*0028*/ 	.word	index@(_Z8spmv_csrPKiS0_PKfS2_Pfi)
        /*002c*/ 	.word	0x00000000


	//----- nvinfo : EIATTR_MIN_STACK_SIZE
	.align		4
.L_7:
        /*0030*/ 	.byte	0x04, 0x12
        /*0032*/ 	.short	(.L_9 - .L_8)
	.align		4
.L_8:
        /*0034*/ 	.word	index@(_Z8spmv_csrPKiS0_PKfS2_Pfi)
        /*0038*/ 	.word	0x00000000


	//----- nvinfo : EIATTR_MIN_STACK_SIZE
	.align		4
.L_9:
        /*003c*/ 	.byte	0x04, 0x12
        /*003e*/ 	.short	(.L_11 - .L_10)
	.align		4
.L_10:
        /*0040*/ 	.word	index@(_Z8spmv_cooPKiS0_PKfS2_Pfi)
        /*0044*/ 	.word	0x00000000
.L_11:


//--------------------- .nv.compat                --------------------------
	.section	.nv.compat,"",@"SHT_CUDA_COMPAT_INFO"
	.align	4
        /*0000*/ 	.byte	0x02, 0x09, 0x00, 0x00, 0x02, 0x02, 0x01, 0x00, 0x02, 0x05, 0x05, 0x00, 0x03, 0x07, 0x01, 0x01
        /*0010*/ 	.byte	0x02, 0x03, 0x00, 0x00, 0x02, 0x06, 0x01, 0x00, 0x04, 0x0b, 0x08, 0x00, 0x09, 0x00, 0x00, 0x00
        /*0020*/ 	.byte	0x00, 0x00, 0x00, 0x00


//--------------------- .nv.info._Z8spmv_csrPKiS0_PKfS2_Pfi --------------------------
	.section	.nv.info._Z8spmv_csrPKiS0_PKfS2_Pfi,"",@"SHT_CUDA_INFO"
	.sectionflags	@""
	.align	4


	//----- nvinfo : EIATTR_CUDA_API_VERSION
	.align		4
        /*0000*/ 	.byte	0x04, 0x37
        /*0002*/ 	.short	(.L_13 - .L_12)
.L_12:
        /*0004*/ 	.word	0x00000082


	//----- nvinfo : EIATTR_KPARAM_INFO
	.align		4
.L_13:
        /*0008*/ 	.byte	0x04, 0x17
        /*000a*/ 	.short	(.L_15 - .L_14)
.L_14:
        /*000c*/ 	.word	0x00000000
        /*0010*/ 	.short	0x0005
        /*0012*/ 	.short	0x0028
        /*0014*/ 	.byte	0x00, 0xf0, 0x11, 0x00


	//----- nvinfo : EIATTR_KPARAM_INFO
	.align		4
.L_15:
        /*0018*/ 	.byte	0x04, 0x17
        /*001a*/ 	.short	(.L_17 - .L_16)
.L_16:
        /*001c*/ 	.word	0x00000000
        /*0020*/ 	.short	0x0004
        /*0022*/ 	.short	0x0020
        /*0024*/ 	.byte	0x00, 0xf5, 0x21, 0x00


	//----- nvinfo : EIATTR_KPARAM_INFO
	.align		4
.L_17:
        /*0028*/ 	.byte	0x04, 0x17
        /*002a*/ 	.short	(.L_19 - .L_18)
.L_18:
        /*002c*/ 	.word	0x00000000
        /*0030*/ 	.short	0x0003
        /*0032*/ 	.short	0x0018
        /*0034*/ 	.byte	0x00, 0xf5, 0x21, 0x00


	//----- nvinfo : EIATTR_KPARAM_INFO
	.align		4
.L_19:
        /*0038*/ 	.byte	0x04, 0x17
        /*003a*/ 	.short	(.L_21 - .L_20)
.L_20:
        /*003c*/ 	.word	0x00000000
        /*0040*/ 	.short	0x0002
        /*0042*/ 	.short	0x0010
        /*0044*/ 	.byte	0x00, 0xf5, 0x21, 0x00


	//----- nvinfo : EIATTR_KPARAM_INFO
	.align		4
.L_21:
        /*0048*/ 	.byte	0x04, 0x17
        /*004a*/ 	.short	(.L_23 - .L_22)
.L_22:
        /*004c*/ 	.word	0x00000000
        /*0050*/ 	.short	0x0001
        /*0052*/ 	.short	0x0008
        /*0054*/ 	.byte	0x00, 0xf5, 0x21, 0x00


	//----- nvinfo : EIATTR_KPARAM_INFO
	.align		4
.L_23:
        /*0058*/ 	.byte	0x04, 0x17
        /*005a*/ 	.short	(.L_25 - .L_24)
.L_24:
        /*005c*/ 	.word	0x00000000
        /*0060*/ 	.short	0x0000
        /*0062*/ 	.short	0x0000
        /*0064*/ 	.byte	0x00, 0xf5, 0x21, 0x00


	//----- nvinfo : EIATTR_SPARSE_MMA_MASK
	.align		4
.L_25:
        /*0068*/ 	.byte	0x03, 0x50
        /*006a*/ 	.short	0x0000


	//----- nvinfo : EIATTR_MAXREG_COUNT
	.align		4
        /*006c*/ 	.byte	0x03, 0x1b
        /*006e*/ 	.short	0x00ff


	//----- nvinfo : EIATTR_MERCURY_ISA_VERSION
	.align		4
        /*0070*/ 	.byte	0x03, 0x5f
        /*0072*/ 	.short	0x0101


	//----- nvinfo : EIATTR_VRC_CTA_INIT_COUNT
	.align		4
        /*0074*/ 	.byte	0x02, 0x4a
	.zero		1
	.zero		1


	//----- nvinfo : EIATTR_EXIT_INSTR_OFFSETS
	.align		4
        /*0078*/ 	.byte	0x04, 0x1c
        /*007a*/ 	.short	(.L_27 - .L_26)


	//   ....[0]....
.L_26:
        /*007c*/ 	.word	0x00000070


	//   ....[1]....
        /*0080*/ 	.word	0x00000e60


	//----- nvinfo : EIATTR_CRS_STACK_SIZE
	.align		4
.L_27:
        /*0084*/ 	.byte	0x04, 0x1e
        /*0086*/ 	.short	(.L_29 - .L_28)
.L_28:
        /*0088*/ 	.word	0x00000000


	//----- nvinfo : EIATTR_CBANK_PARAM_SIZE
	.align		4
.L_29:
        /*008c*/ 	.byte	0x03, 0x19
        /*008e*/ 	.short	0x002c


	//----- nvinfo : EIATTR_PARAM_CBANK
	.align		4
        /*0090*/ 	.byte	0x04, 0x0a
        /*0092*/ 	.short	(.L_31 - .L_30)
	.align		4
.L_30:
        /*0094*/ 	.word	index@(.nv.constant0._Z8spmv_csrPKiS0_PKfS2_Pfi)
        /*0098*/ 	.short	0x0380
        /*009a*/ 	.short	0x002c


	//----- nvinfo : EIATTR_SW_WAR
	.align		4
.L_31:
        /*009c*/ 	.byte	0x04, 0x36
        /*009e*/ 	.short	(.L_33 - .L_32)
.L_32:
        /*00a0*/ 	.word	0x00000008
.L_33:


//--------------------- .nv.info._Z8spmv_cooPKiS0_PKfS2_Pfi --------------------------
	.section	.nv.info._Z8spmv_cooPKiS0_PKfS2_Pfi,"",@"SHT_CUDA_INFO"
	.sectionflags	@""
	.align	4


	//----- nvinfo : EIATTR_CUDA_API_VERSION
	.align		4
        /*0000*/ 	.byte	0x04, 0x37
        /*0002*/ 	.short	(.L_35 - .L_34)
.L_34:
        /*0004*/ 	.word	0x00000082


	//----- nvinfo : EIATTR_KPARAM_INFO
	.align		4
.L_35:
        /*0008*/ 	.byte	0x04, 0x17
        /*000a*/ 	.short	(.L_37 - .L_36)
.L_36:
        /*000c*/ 	.word	0x00000000
        /*0010*/ 	.short	0x0005
        /*0012*/ 	.short	0x0028
        /*0014*/ 	.byte	0x00, 0xf0, 0x11, 0x00


	//----- nvinfo : EIATTR_KPARAM_INFO
	.align		4
.L_37:
        /*0018*/ 	.byte	0x04, 0x17
        /*001a*/ 	.short	(.L_39 - .L_38)
.L_38:
        /*001c*/ 	.word	0x00000000
        /*0020*/ 	.short	0x0004
        /*0022*/ 	.short	0x0020
        /*0024*/ 	.byte	0x00, 0xf5, 0x21, 0x00


	//----- nvinfo : EIATTR_KPARAM_INFO
	.align		4
.L_39:
        /*0028*/ 	.byte	0x04, 0x17
        /*002a*/ 	.short	(.L_41 - .L_40)
.L_40:
        /*002c*/ 	.word	0x00000000
        /*0030*/ 	.short	0x0003
        /*0032*/ 	.short	0x0018
        /*0034*/ 	.byte	0x00, 0xf5, 0x21, 0x00


	//----- nvinfo : EIATTR_KPARAM_INFO
	.align		4
.L_41:
        /*0038*/ 	.byte	0x04, 0x17
        /*003a*/ 	.short	(.L_43 - .L_42)
.L_42:
        /*003c*/ 	.word	0x00000000
        /*0040*/ 	.short	0x0002
        /*0042*/ 	.short	0x0010
        /*0044*/ 	.byte	0x00, 0xf5, 0x21, 0x00


	//----- nvinfo : EIATTR_KPARAM_INFO
	.align		4
.L_43:
        /*0048*/ 	.byte	0x04, 0x17
        /*004a*/ 	.short	(.L_45 - .L_44)
.L_44:
        /*004c*/ 	.word	0x00000000
        /*0050*/ 	.short	0x0001
        /*0052*/ 	.short	0x0008
        /*0054*/ 	.byte	0x00, 0xf5, 0x21, 0x00


	//----- nvinfo : EIATTR_KPARAM_INFO
	.align		4
.L_45:
        /*0058*/ 	.byte	0x04, 0x17
        /*005a*/ 	.short	(.L_47 - .L_46)
.L_46:
        /*005c*/ 	.word	0x00000000
        /*0060*/ 	.short	0x0000
        /*0062*/ 	.short	0x0000
        /*0064*/ 	.byte	0x00, 0xf5, 0x21, 0x00


	//----- nvinfo : EIATTR_SPARSE_MMA_MASK
	.align		4
.L_47:
        /*0068*/ 	.byte	0x03, 0x50
        /*006a*/ 	.short	0x0000


	//----- nvinfo : EIATTR_MAXREG_COUNT
	.align		4
        /*006c*/ 	.byte	0x03, 0x1b
        /*006e*/ 	.short	0x00ff


	//----- nvinfo : EIATTR_MERCURY_ISA_VERSION
	.align		4
        /*0070*/ 	.byte	0x03, 0x5f
        /*0072*/ 	.short	0x0101


	//----- nvinfo : EIATTR_VRC_CTA_INIT_COUNT
	.align		4
        /*0074*/ 	.byte	0x02, 0x4a
	.zero		1
	.zero		1


	//----- nvinfo : EIATTR_EXIT_INSTR_OFFSETS
	.align		4
        /*0078*/ 	.byte	0x04, 0x1c
        /*007a*/ 	.short	(.L_49 - .L_48)


	//   ....[0]....
.L_48:
        /*007c*/ 	.word	0x00000070


	//   ....[1]....
        /*0080*/ 	.word	0x00000190


	//----- nvinfo : EIATTR_CBANK_PARAM_SIZE
	.align		4
.L_49:
        /*0084*/ 	.byte	0x03, 0x19
        /*0086*/ 	.short	0x002c


	//----- nvinfo : EIATTR_PARAM_CBANK
	.align		4
        /*0088*/ 	.byte	0x04, 0x0a
        /*008a*/ 	.short	(.L_51 - .L_50)
	.align		4
.L_50:
        /*008c*/ 	.word	index@(.nv.constant0._Z8spmv_cooPKiS0_PKfS2_Pfi)
        /*0090*/ 	.short	0x0380
        /*0092*/ 	.short	0x002c


	//----- nvinfo : EIATTR_SW_WAR
	.align		4
.L_51:
        /*0094*/ 	.byte	0x04, 0x36
        /*0096*/ 	.short	(.L_53 - .L_52)
.L_52:
        /*0098*/ 	.word	0x00000008
.L_53:


//--------------------- .nv.callgraph             --------------------------
	.section	.nv.callgraph,"",@"SHT_CUDA_CALLGRAPH"
	.align	4
	.sectionentsize	8
	.align		4
        /*0000*/ 	.word	0x00000000
	.align		4
        /*0004*/ 	.word	0xffffffff
	.align		4
        /*0008*/ 	.word	0x00000000
	.align		4
        /*000c*/ 	.word	0xfffffffe
	.align		4
        /*0010*/ 	.word	0x00000000
	.align		4
        /*0014*/ 	.word	0xfffffffd
	.align		4
        /*0018*/ 	.word	0x00000000
	.align		4
        /*001c*/ 	.word	0xfffffffc


//--------------------- .text._Z8spmv_csrPKiS0_PKfS2_Pfi --------------------------
	.section	.text._Z8spmv_csrPKiS0_PKfS2_Pfi,"ax",@progbits
	.align	128
        .global         _Z8spmv_csrPKiS0_PKfS2_Pfi
        .type           _Z8spmv_csrPKiS0_PKfS2_Pfi,@function
        .size           _Z8spmv_csrPKiS0_PKfS2_Pfi,(.L_x_12 - _Z8spmv_csrPKiS0_PKfS2_Pfi)
        .other          _Z8spmv_csrPKiS0_PKfS2_Pfi,@"STO_CUDA_ENTRY STV_DEFAULT"
_Z8spmv_csrPKiS0_PKfS2_Pfi:
.text._Z8spmv_csrPKiS0_PKfS2_Pfi:
[----:B------:R-:W-:Y:S01]  /*0000*/  LDC R1, c[0x0][0x37c] ;  /* 0x0000df00ff017b82 */ /* 0x000fe20000000800 */
[----:B------:R-:W0:Y:S07]  /*0010*/  S2R R3, SR_TID.X ;  /* 0x0000000000037919 */ /* 0x000e2e0000002100 */
[----:B------:R-:W0:Y:S01]  /*0020*/  S2UR UR4, SR_CTAID.X ;  /* 0x00000000000479c3 */ /* 0x000e220000002500 */
[----:B------:R-:W1:Y:S07]  /*0030*/  LDCU UR5, c[0x0][0x3a8] ;  /* 0x00007500ff0577ac */ /* 0x000e6e0008000800 */
[----:B------:R-:W0:Y:S02]  /*0040*/  LDC R0, c[0x0][0x360] ;  /* 0x0000d800ff007b82 */ /* 0x000e240000000800 */
[----:B0-----:R-:W-:-:S05]  /*0050*/  IMAD R0, R0, UR4, R3 ;  /* 0x0000000400007c24 */ /* 0x001fca000f8e0203 */
[----:B-1----:R-:W-:-:S13]  /*0060*/  ISETP.GE.AND P0, PT, R0, UR5, PT ;  /* 0x0000000500007c0c */ /* 0x002fda000bf06270 */
[----:B------:R-:W-:Y:S05]  /*0070*/  @P0 EXIT ;  /* 0x000000000000094d */ /* 0x000fea0003800000 */
[----:B------:R-:W0:Y:S01]  /*0080*/  LDC.64 R2, c[0x0][0x380] ;  /* 0x0000e000ff027b82 */ /* 0x000e220000000a00 */
[----:B------:R-:W1:Y:S01]  /*0090*/  LDCU.64 UR4, c[0x0][0x358] ;  /* 0x00006b00ff0477ac */ /* 0x000e620008000a00 */
[----:B0-----:R-:W-:-:S05]  /*00a0*/  IMAD.WIDE R2, R0, 0x4, R2 ;  /* 0x0000000400027825 */ /* 0x001fca00078e0202 */
[----:B-1----:R-:W2:Y:S04]  /*00b0*/  LDG.E R4, desc[UR4][R2.64] ;  /* 0x0000000402047981 */ /* 0x002ea8000c1e1900 */
[----:B------:R-:W2:Y:S01]  /*00c0*/  LDG.E R5, desc[UR4][R2.64+0x4] ;  /* 0x0000040402057981 */ /* 0x000ea2000c1e1900 */
[----:B------:R-:W-:Y:S01]  /*00d0*/  BSSY.RECONVERGENT B0, `(.L_x_0) ;  /* 0x00000d5000007945 */ /* 0x000fe20003800200 */
[----:B------:R-:W-:Y:S01]  /*00e0*/  HFMA2 R6, -RZ, RZ, 0, 0 ;  /* 0x00000000ff067431 */ /* 0x000fe200000001ff */
[----:B--2---:R-:W-:-:S13]  /*00f0*/  ISETP.GE.AND P0, PT, R4, R5, PT ;  /* 0x000000050400720c */ /* 0x004fda0003f06270 */
[----:B------:R-:W-:Y:S05]  /*0100*/  @P0 BRA `(.L_x_1) ;  /* 0x0000000c00440947 */ /* 0x000fea0003800000 */
[----:B------:R-:W-:Y:S01]  /*0110*/  MOV R3, R4 ;  /* 0x0000000400037202 */ /* 0x000fe20000000f00 */
[----:B------:R-:W-:Y:S01]  /*0120*/  BSSY.RECONVERGENT B1, `(.L_x_2) ;  /* 0x0000069000017945 */ /* 0x000fe20003800200 */
[----:B------:R-:W-:Y:S02]  /*0130*/  MOV R6, RZ ;  /* 0x000000ff00067202 */ /* 0x000fe40000000f00 */
[----:B------:R-:W-:-:S04]  /*0140*/  VIADDMNMX R2, R3, 0x1, R5, !PT ;  /* 0x0000000103027846 */ /* 0x000fc80007800105 */
[CC--:B------:R-:W-:Y:S02]  /*0150*/  IADD3 R4, PT, PT, -R3.reuse, R2.reuse, RZ ;  /* 0x0000000203047210 */ /* 0x0c0fe40007ffe1ff */
[----:B------:R-:W-:Y:S02]  /*0160*/  IADD3 R2, PT, PT, R3, -R2, RZ ;  /* 0x8000000203027210 */ /* 0x000fe40007ffe0ff */
[----:B------:R-:W-:Y:S02]  /*0170*/  LOP3.LUT R5, R4, 0xf, RZ, 0xc0, !PT ;  /* 0x0000000f04057812 */ /* 0x000fe400078ec0ff */
[----:B------:R-:W-:Y:S02]  /*0180*/  ISETP.GT.U32.AND P1, PT, R2, -0x10, PT ;  /* 0xfffffff00200780c */ /* 0x000fe40003f24070 */
[----:B------:R-:W-:-:S11]  /*0190*/  ISETP.NE.AND P0, PT, R5, RZ, PT ;  /* 0x000000ff0500720c */ /* 0x000fd60003f05270 */
[----:B------:R-:W-:Y:S05]  /*01a0*/  @P1 BRA `(.L_x_3) ;  /* 0x0000000400801947 */ /* 0x000fea0003800000 */
[----:B------:R-:W0:Y:S01]  /*01b0*/  LDC.64 R12, c[0x0][0x390] ;  /* 0x0000e400ff0c7b82 */ /* 0x000e220000000a00 */
[----:B------:R-:W-:Y:S02]  /*01c0*/  LOP3.LUT R2, R4, 0xfffffff0, RZ, 0xc0, !PT ;  /* 0xfffffff004027812 */ /* 0x000fe400078ec0ff */
[----:B------:R-:W-:Y:S02]  /*01d0*/  MOV R6, RZ ;  /* 0x000000ff00067202 */ /* 0x000fe40000000f00 */
[----:B------:R-:W-:-:S03]  /*01e0*/  IADD3 R2, PT, PT, -R2, RZ, RZ ;  /* 0x000000ff02027210 */ /* 0x000fc60007ffe1ff */
[----:B------:R-:W1:Y:S01]  /*01f0*/  LDC.64 R14, c[0x0][0x388] ;  /* 0x0000e200ff0e7b82 */ /* 0x000e620000000a00 */
[----:B0-----:R-:W-:-:S04]  /*0200*/  IADD3 R12, P1, PT, R12, 0x20, RZ ;  /* 0x000000200c0c7810 */ /* 0x001fc80007f3e0ff */
[----:B------:R-:W-:Y:S02]  /*0210*/  IADD3.X R13, PT, PT, RZ, R13, RZ, P1, !PT ;  /* 0x0000000dff0d7210 */ /* 0x000fe40000ffe4ff */
[----:B-1----:R-:W-:-:S04]  /*0220*/  IADD3 R14, P2, PT, R14, 0x20, RZ ;  /* 0x000000200e0e7810 */ /* 0x002fc80007f5e0ff */
[----:B------:R-:W-:-:S09]  /*0230*/  IADD3.X R15, PT, PT, RZ, R15, RZ, P2, !PT ;  /* 0x0000000fff0f7210 */ /* 0x000fd200017fe4ff */
.L_x_4:
[C---:B------:R-:W-:Y:S01]  /*0240*/  IMAD.WIDE R20, R3.reuse, 0x4, R14 ;  /* 0x0000000403147825 */ /* 0x040fe200078e020e */
[----:B------:R-:W0:Y:S04]  /*0250*/  LDC.64 R16, c[0x0][0x398] ;  /* 0x0000e600ff107b82 */ /* 0x000e280000000a00 */
[----:B------:R-:W0:Y:S04]  /*0260*/  LDG.E R11, desc[UR4][R20.64+-0x20] ;  /* 0xffffe004140b7981 */ /* 0x000e28000c1e1900 */
[----:B------:R-:W2:Y:S04]  /*0270*/  LDG.E R23, desc[UR4][R20.64+-0x1c] ;  /* 0xffffe40414177981 */ /* 0x000ea8000c1e1900 */
[----:B------:R-:W3:Y:S01]  /*0280*/  LDG.E R9, desc[UR4][R20.64+-0x18] ;  /* 0xffffe80414097981 */ /* 0x000ee2000c1e1900 */
[----:B------:R-:W-:-:S03]  /*0290*/  IMAD.WIDE R26, R3, 0x4, R12 ;  /* 0x00000004031a7825 */ /* 0x000fc600078e020c */
[----:B------:R-:W4:Y:S04]  /*02a0*/  LDG.E R25, desc[UR4][R20.64+-0x14] ;  /* 0xffffec0414197981 */ /* 0x000f28000c1e1900 */
[----:B------:R-:W5:Y:S04]  /*02b0*/  LDG.E R19, desc[UR4][R26.64+-0x20] ;  /* 0xffffe0041a137981 */ /* 0x000f68000c1e1900 */
[----:B------:R-:W5:Y:S04]  /*02c0*/  LDG.E R18, desc[UR4][R26.64+-0x1c] ;  /* 0xffffe4041a127981 */ /* 0x000f68000c1e1900 */
[----:B------:R-:W5:Y:S01]  /*02d0*/  LDG.E R29, desc[UR4][R20.64+-0x10] ;  /* 0xfffff004141d7981 */ /* 0x000f62000c1e1900 */
[----:B0-----:R-:W-:-:S06]  /*02e0*/  IMAD.WIDE R10, R11, 0x4, R16 ;  /* 0x000000040b0a7825 */ /* 0x001fcc00078e0210 */
[----:B------:R-:W5:Y:S01]  /*02f0*/  LDG.E R10, desc[UR4][R10.64] ;  /* 0x000000040a0a7981 */ /* 0x000f62000c1e1900 */
[----:B--2---:R-:W-:-:S05]  /*0300*/  IMAD.WIDE R22, R23, 0x4, R16 ;  /* 0x0000000417167825 */ /* 0x004fca00078e0210 */
[----:B------:R-:W2:Y:S01]  /*0310*/  LDG.E R7, desc[UR4][R22.64] ;  /* 0x0000000416077981 */ /* 0x000ea2000c1e1900 */
[----:B---3--:R-:W-:-:S03]  /*0320*/  IMAD.WIDE R8, R9, 0x4, R16 ;  /* 0x0000000409087825 */ /* 0x008fc600078e0210 */
[----:B------:R-:W3:Y:S01]  /*0330*/  LDG.E R11, desc[UR4][R26.64+-0x18] ;  /* 0xffffe8041a0b7981 */ /* 0x000ee2000c1e1900 */
[----:B----4-:R-:W-:-:S03]  /*0340*/  IMAD.WIDE R24, R25, 0x4, R16 ;  /* 0x0000000419187825 */ /* 0x010fc600078e0210 */
[----:B------:R-:W3:Y:S04]  /*0350*/  LDG.E R8, desc[UR4][R8.64] ;  /* 0x0000000408087981 */ /* 0x000ee8000c1e1900 */
[----:B------:R-:W4:Y:S04]  /*0360*/  LDG.E R23, desc[UR4][R20.64+-0xc] ;  /* 0xfffff40414177981 */ /* 0x000f28000c1e1900 */
[----:B------:R-:W4:Y:S01]  /*0370*/  LDG.E R9, desc[UR4][R20.64+-0x8] ;  /* 0xfffff80414097981 */ /* 0x000f22000c1e1900 */
[----:B-----5:R-:W-:-:S03]  /*0380*/  FFMA R28, R19, R10, R6 ;  /* 0x0000000a131c7223 */ /* 0x020fc60000000006 */
[----:B------:R-:W5:Y:S04]  /*0390*/  LDG.E R6, desc[UR4][R24.64] ;  /* 0x0000000418067981 */ /* 0x000f68000c1e1900 */
[----:B------:R-:W5:Y:S01]  /*03a0*/  LDG.E R19, desc[UR4][R26.64+-0x14] ;  /* 0xffffec041a137981 */ /* 0x000f62000c1e1900 */
[----:B--2---:R-:W-:Y:S01]  /*03b0*/  FFMA R22, R18, R7, R28 ;  /* 0x0000000712167223 */ /* 0x004fe2000000001c */
[----:B------:R-:W-:Y:S02]  /*03c0*/  IMAD.WIDE R28, R29, 0x4, R16 ;  /* 0x000000041d1c7825 */ /* 0x000fe400078e0210 */
[----:B------:R-:W2:Y:S04]  /*03d0*/  LDG.E R10, desc[UR4][R20.64+-0x4] ;  /* 0xfffffc04140a7981 */ /* 0x000ea8000c1e1900 */
[----:B------:R-:W2:Y:S04]  /*03e0*/  LDG.E R29, desc[UR4][R28.64] ;  /* 0x000000041c1d7981 */ /* 0x000ea8000c1e1900 */
[----:B------:R-:W2:Y:S04]  /*03f0*/  LDG.E R18, desc[UR4][R26.64+-0x10] ;  /* 0xfffff0041a127981 */ /* 0x000ea8000c1e1900 */
[----:B------:R-:W2:Y:S01]  /*0400*/  LDG.E R7, desc[UR4][R20.64] ;  /* 0x0000000414077981 */ /* 0x000ea2000c1e1900 */
[----:B---3--:R-:W-:Y:S01]  /*0410*/  FFMA R8, R11, R8, R22 ;  /* 0x000000080b087223 */ /* 0x008fe20000000016 */
[----:B----4-:R-:W-:-:S02]  /*0420*/  IMAD.WIDE R22, R23, 0x4, R16 ;  /* 0x0000000417167825 */ /* 0x010fc400078e0210 */
[----:B------:R-:W3:Y:S04]  /*0430*/  LDG.E R11, desc[UR4][R20.64+0x4] ;  /* 0x00000404140b7981 */ /* 0x000ee8000c1e1900 */
[----:B------:R-:W4:Y:S04]  /*0440*/  LDG.E R23, desc[UR4][R22.64] ;  /* 0x0000000416177981 */ /* 0x000f28000c1e1900 */
[----:B------:R-:W4:Y:S04]  /*0450*/  LDG.E R25, desc[UR4][R26.64+-0xc] ;  /* 0xfffff4041a197981 */ /* 0x000f28000c1e1900 */
[----:B------:R-:W4:Y:S04]  /*0460*/  LDG.E R28, desc[UR4][R26.64+-0x8] ;  /* 0xfffff8041a1c7981 */ /* 0x000f28000c1e1900 */
[----:B------:R-:W4:Y:S04]  /*0470*/  LDG.E R22, desc[UR4][R20.64+0x8] ;  /* 0x0000080414167981 */ /* 0x000f28000c1e1900 */
[----:B------:R-:W4:Y:S01]  /*0480*/  LDG.E R24, desc[UR4][R26.64+0x4] ;  /* 0x000004041a187981 */ /* 0x000f22000c1e1900 */
[----:B-----5:R-:W-:Y:S01]  /*0490*/  FFMA R6, R19, R6, R8 ;  /* 0x0000000613067223 */ /* 0x020fe20000000008 */
[----:B------:R-:W-:-:S05]  /*04a0*/  IMAD.WIDE R8, R9, 0x4, R16 ;  /* 0x0000000409087825 */ /* 0x000fca00078e0210 */
[----:B------:R0:W5:Y:S01]  /*04b0*/  LDG.E R19, desc[UR4][R8.64] ;  /* 0x0000000408137981 */ /* 0x000162000c1e1900 */
[----:B--2---:R-:W-:-:S03]  /*04c0*/  FFMA R18, R18, R29, R6 ;  /* 0x0000001d12127223 */ /* 0x004fc60000000006 */
[----:B------:R-:W2:Y:S01]  /*04d0*/  LDG.E R29, desc[UR4][R20.64+0x1c] ;  /* 0x00001c04141d7981 */ /* 0x000ea2000c1e1900 */
[----:B0-----:R-:W-:-:S04]  /*04e0*/  IMAD.WIDE R8, R10, 0x4, R16 ;  /* 0x000000040a087825 */ /* 0x001fc800078e0210 */
[--C-:B------:R-:W-:Y:S02]  /*04f0*/  IMAD.WIDE R6, R7, 0x4, R16.reuse ;  /* 0x0000000407067825 */ /* 0x100fe400078e0210 */
[----:B------:R-:W2:Y:S02]  /*0500*/  LDG.E R8, desc[UR4][R8.64] ;  /* 0x0000000408087981 */ /* 0x000ea4000c1e1900 */
[----:B---3--:R-:W-:Y:S02]  /*0510*/  IMAD.WIDE R10, R11, 0x4, R16 ;  /* 0x000000040b0a7825 */ /* 0x008fe400078e0210 */
[----:B------:R-:W3:Y:S02]  /*0520*/  LDG.E R6, desc[UR4][R6.64] ;  /* 0x0000000406067981 */ /* 0x000ee4000c1e1900 */
[----:B----4-:R-:W-:Y:S02]  /*0530*/  FFMA R23, R25, R23, R18 ;  /* 0x0000001719177223 */ /* 0x010fe40000000012 */
[----:B------:R-:W4:Y:S04]  /*0540*/  LDG.E R10, desc[UR4][R10.64] ;  /* 0x000000040a0a7981 */ /* 0x000f28000c1e1900 */
[----:B------:R-:W2:Y:S04]  /*0550*/  LDG.E R9, desc[UR4][R26.64+-0x4] ;  /* 0xfffffc041a097981 */ /* 0x000ea8000c1e1900 */
[----:B------:R-:W3:Y:S04]  /*0560*/  LDG.E R7, desc[UR4][R26.64] ;  /* 0x000000041a077981 */ /* 0x000ee8000c1e1900 */
[----:B------:R-:W4:Y:S04]  /*0570*/  LDG.E R18, desc[UR4][R20.64+0xc] ;  /* 0x00000c0414127981 */ /* 0x000f28000c1e1900 */
[----:B------:R-:W4:Y:S04]  /*0580*/  LDG.E R25, desc[UR4][R20.64+0x14] ;  /* 0x0000140414197981 */ /* 0x000f28000c1e1900 */
[----:B------:R-:W4:Y:S01]  /*0590*/  LDG.E R11, desc[UR4][R26.64+0x18] ;  /* 0x000018041a0b7981 */ /* 0x000f22000c1e1900 */
[----:B-----5:R-:W-:-:S03]  /*05a0*/  FFMA R28, R28, R19, R23 ;  /* 0x000000131c1c7223 */ /* 0x020fc60000000017 */
[----:B------:R-:W5:Y:S04]  /*05b0*/  LDG.E R23, desc[UR4][R20.64+0x10] ;  /* 0x0000100414177981 */ /* 0x000f68000c1e1900 */
[----:B------:R0:W5:Y:S02]  /*05c0*/  LDG.E R19, desc[UR4][R20.64+0x18] ;  /* 0x0000180414137981 */ /* 0x000164000c1e1900 */
[----:B0-----:R-:W-:-:S04]  /*05d0*/  IMAD.WIDE R20, R22, 0x4, R16 ;  /* 0x0000000416147825 */ /* 0x001fc800078e0210 */
[----:B--2---:R-:W-:Y:S02]  /*05e0*/  FFMA R8, R9, R8, R28 ;  /* 0x0000000809087223 */ /* 0x004fe4000000001c */
[----:B------:R-:W2:Y:S02]  /*05f0*/  LDG.E R9, desc[UR4][R26.64+0x10] ;  /* 0x000010041a097981 */ /* 0x000ea4000c1e1900 */
[----:B---3--:R-:W-:Y:S02]  /*0600*/  FFMA R7, R7, R6, R8 ;  /* 0x0000000607077223 */ /* 0x008fe40000000008 */
[----:B------:R-:W3:Y:S02]  /*0610*/  LDG.E R8, desc[UR4][R26.64+0xc] ;  /* 0x00000c041a087981 */ /* 0x000ee4000c1e1900 */
[----:B----4-:R-:W-:Y:S02]  /*0620*/  FFMA R6, R24, R10, R7 ;  /* 0x0000000a18067223 */ /* 0x010fe40000000007 */
[----:B------:R-:W4:Y:S04]  /*0630*/  LDG.E R7, desc[UR4][R26.64+0x8] ;  /* 0x000008041a077981 */ /* 0x000f28000c1e1900 */
[----:B------:R-:W2:Y:S04]  /*0640*/  LDG.E R10, desc[UR4][R26.64+0x14] ;  /* 0x000014041a0a7981 */ /* 0x000ea8000c1e1900 */
[----:B------:R-:W2:Y:S01]  /*0650*/  LDG.E R26, desc[UR4][R26.64+0x1c] ;  /* 0x00001c041a1a7981 */ /* 0x000ea2000c1e1900 */
[----:B------:R-:W-:-:S06]  /*0660*/  IMAD.WIDE R24, R25, 0x4, R16 ;  /* 0x0000000419187825 */ /* 0x000fcc00078e0210 */
[----:B------:R-:W2:Y:S04]  /*0670*/  LDG.E R25, desc[UR4][R24.64] ;  /* 0x0000000418197981 */ /* 0x000ea8000c1e1900 */
[----:B------:R0:W4:Y:S02]  /*0680*/  LDG.E R27, desc[UR4][R20.64] ;  /* 0x00000004141b7981 */ /* 0x000124000c1e1900 */
[----:B0-----:R-:W-:-:S06]  /*0690*/  IMAD.WIDE R20, R18, 0x4, R16 ;  /* 0x0000000412147825 */ /* 0x001fcc00078e0210 */
[----:B------:R-:W3:Y:S01]  /*06a0*/  LDG.E R21, desc[UR4][R20.64] ;  /* 0x0000000414157981 */ /* 0x000ee2000c1e1900 */
[----:B-----5:R-:W-:-:S04]  /*06b0*/  IMAD.WIDE R22, R23, 0x4, R16 ;  /* 0x0000000417167825 */ /* 0x020fc800078e0210 */
[--C-:B------:R-:W-:Y:S02]  /*06c0*/  IMAD.WIDE R18, R19, 0x4, R16.reuse ;  /* 0x0000000413127825 */ /* 0x100fe400078e0210 */
[----:B------:R-:W2:Y:S02]  /*06d0*/  LDG.E R22, desc[UR4][R22.64] ;  /* 0x0000000416167981 */ /* 0x000ea4000c1e1900 */
[----:B------:R-:W-:Y:S02]  /*06e0*/  IMAD.WIDE R16, R29, 0x4, R16 ;  /* 0x000000041d107825 */ /* 0x000fe400078e0210 */
[----:B------:R-:W5:Y:S04]  /*06f0*/  LDG.E R18, desc[UR4][R18.64] ;  /* 0x0000000412127981 */ /* 0x000f68000c1e1900 */
[----:B------:R-:W5:Y:S01]  /*0700*/  LDG.E R16, desc[UR4][R16.64] ;  /* 0x0000000410107981 */ /* 0x000f62000c1e1900 */
[----:B------:R-:W-:-:S04]  /*0710*/  IADD3 R2, PT, PT, R2, 0x10, RZ ;  /* 0x0000001002027810 */ /* 0x000fc80007ffe0ff */
[----:B------:R-:W-:Y:S02]  /*0720*/  ISETP.NE.AND P1, PT, R2, RZ, PT ;  /* 0x000000ff0200720c */ /* 0x000fe40003f25270 */
[----:B------:R-:W-:Y:S01]  /*0730*/  IADD3 R3, PT, PT, R3, 0x10, RZ ;  /* 0x0000001003037810 */ /* 0x000fe20007ffe0ff */
[----:B----4-:R-:W-:-:S04]  /*0740*/  FFMA R7, R7, R27, R6 ;  /* 0x0000001b07077223 */ /* 0x010fc80000000006 */
[----:B---3--:R-:W-:-:S04]  /*0750*/  FFMA R8, R8, R21, R7 ;  /* 0x0000001508087223 */ /* 0x008fc80000000007 */
[----:B--2---:R-:W-:-:S04]  /*0760*/  FFMA R9, R9, R22, R8 ;  /* 0x0000001609097223 */ /* 0x004fc80000000008 */
[----:B------:R-:W-:-:S04]  /*0770*/  FFMA R10, R10, R25, R9 ;  /* 0x000000190a0a7223 */ /* 0x000fc80000000009 */
[----:B-----5:R-:W-:-:S04]  /*0780*/  FFMA R11, R11, R18, R10 ;  /* 0x000000120b0b7223 */ /* 0x020fc8000000000a */
[----:B------:R-:W-:Y:S01]  /*0790*/  FFMA R6, R26, R16, R11 ;  /* 0x000000101a067223 */ /* 0x000fe2000000000b */
[----:B------:R-:W-:Y:S06]  /*07a0*/  @P1 BRA `(.L_x_4) ;  /* 0xfffffff800a41947 */ /* 0x000fec000383ffff */
.L_x_3:
[----:B------:R-:W-:Y:S05]  /*07b0*/  BSYNC.RECONVERGENT B1 ;  /* 0x0000000000017941 */ /* 0x000fea0003800200 */
.L_x_2:
[----:B------:R-:W-:Y:S05]  /*07c0*/  @!P0 BRA `(.L_x_1) ;  /* 0x0000000400948947 */ /* 0x000fea0003800000 */
[----:B------:R-:W-:Y:S01]  /*07d0*/  ISETP.GE.U32.AND P0, PT, R5, 0x8, PT ;  /* 0x000000080500780c */ /* 0x000fe20003f06070 */
[----:B------:R-:W-:Y:S01]  /*07e0*/  BSSY.RECONVERGENT B1, `(.L_x_5) ;  /* 0x0000032000017945 */ /* 0x000fe20003800200 */
[----:B------:R-:W-:-:S04]  /*07f0*/  LOP3.LUT R24, R4, 0x7, RZ, 0xc0, !PT ;  /* 0x0000000704187812 */ /* 0x000fc800078ec0ff */
[----:B------:R-:W-:-:S07]  /*0800*/  ISETP.NE.AND P1, PT, R24, RZ, PT ;  /* 0x000000ff1800720c */ /* 0x000fce0003f25270 */
[----:B------:R-:W-:Y:S06]  /*0810*/  @!P0 BRA `(.L_x_6) ;  /* 0x0000000000b88947 */ /* 0x000fec0003800000 */
[----:B------:R-:W0:Y:S08]  /*0820*/  LDC.64 R20, c[0x0][0x388] ;  /* 0x0000e200ff147b82 */ /* 0x000e300000000a00 */
[----:B------:R-:W1:Y:S08]  /*0830*/  LDC.64 R10, c[0x0][0x398] ;  /* 0x0000e600ff0a7b82 */ /* 0x000e700000000a00 */
[----:B------:R-:W2:Y:S01]  /*0840*/  LDC.64 R8, c[0x0][0x390] ;  /* 0x0000e400ff087b82 */ /* 0x000ea20000000a00 */
[----:B0-----:R-:W-:-:S05]  /*0850*/  IMAD.WIDE R20, R3, 0x4, R20 ;  /* 0x0000000403147825 */ /* 0x001fca00078e0214 */
[----:B------:R-:W1:Y:S04]  /*0860*/  LDG.E R29, desc[UR4][R20.64] ;  /* 0x00000004141d7981 */ /* 0x000e68000c1e1900 */
[----:B------:R-:W3:Y:S04]  /*0870*/  LDG.E R27, desc[UR4][R20.64+0x4] ;  /* 0x00000404141b7981 */ /* 0x000ee8000c1e1900 */
[----:B------:R-:W4:Y:S04]  /*0880*/  LDG.E R25, desc[UR4][R20.64+0x8] ;  /* 0x0000080414197981 */ /* 0x000f28000c1e1900 */
[----:B------:R-:W5:Y:S04]  /*0890*/  LDG.E R13, desc[UR4][R20.64+0xc] ;  /* 0x00000c04140d7981 */ /* 0x000f68000c1e1900 */
[----:B------:R-:W5:Y:S04]  /*08a0*/  LDG.E R15, desc[UR4][R20.64+0x10] ;  /* 0x00001004140f7981 */ /* 0x000f68000c1e1900 */
[----:B------:R-:W5:Y:S04]  /*08b0*/  LDG.E R17, desc[UR4][R20.64+0x14] ;  /* 0x0000140414117981 */ /* 0x000f68000c1e1900 */
[----:B------:R-:W5:Y:S04]  /*08c0*/  LDG.E R19, desc[UR4][R20.64+0x18] ;  /* 0x0000180414137981 */ /* 0x000f68000c1e1900 */
[----:B------:R4:W5:Y:S01]  /*08d0*/  LDG.E R23, desc[UR4][R20.64+0x1c] ;  /* 0x00001c0414177981 */ /* 0x000962000c1e1900 */
[----:B--2---:R-:W-:-:S05]  /*08e0*/  IMAD.WIDE R8, R3, 0x4, R8 ;  /* 0x0000000403087825 */ /* 0x004fca00078e0208 */
[----:B------:R-:W2:Y:S04]  /*08f0*/  LDG.E R7, desc[UR4][R8.64] ;  /* 0x0000000408077981 */ /* 0x000ea8000c1e1900 */
[----:B------:R-:W2:Y:S01]  /*0900*/  LDG.E R22, desc[UR4][R8.64+0x8] ;  /* 0x0000080408167981 */ /* 0x000ea2000c1e1900 */
[----:B-1----:R-:W-:-:S04]  /*0910*/  IMAD.WIDE R28, R29, 0x4, R10 ;  /* 0x000000041d1c7825 */ /* 0x002fc800078e020a */
[--C-:B---3--:R-:W-:Y:S01]  /*0920*/  IMAD.WIDE R26, R27, 0x4, R10.reuse ;  /* 0x000000041b1a7825 */ /* 0x108fe200078e020a */
[----:B------:R-:W2:Y:S03]  /*0930*/  LDG.E R5, desc[UR4][R28.64] ;  /* 0x000000041c057981 */ /* 0x000ea6000c1e1900 */
[--C-:B----4-:R-:W-:Y:S01]  /*0940*/  IMAD.WIDE R20, R25, 0x4, R10.reuse ;  /* 0x0000000419147825 */ /* 0x110fe200078e020a */
[----:B------:R-:W3:Y:S04]  /*0950*/  LDG.E R2, desc[UR4][R26.64] ;  /* 0x000000041a027981 */ /* 0x000ee8000c1e1900 */
[----:B------:R-:W3:Y:S01]  /*0960*/  LDG.E R25, desc[UR4][R8.64+0x4] ;  /* 0x0000040408197981 */ /* 0x000ee2000c1e1900 */
[----:B-----5:R-:W-:-:S03]  /*0970*/  IMAD.WIDE R12, R13, 0x4, R10 ;  /* 0x000000040d0c7825 */ /* 0x020fc600078e020a */
[----:B------:R-:W4:Y:S01]  /*0980*/  LDG.E R21, desc[UR4][R20.64] ;  /* 0x0000000414157981 */ /* 0x000f22000c1e1900 */
[----:B------:R-:W-:-:S03]  /*0990*/  IMAD.WIDE R14, R15, 0x4, R10 ;  /* 0x000000040f0e7825 */ /* 0x000fc600078e020a */
[----:B------:R-:W5:Y:S01]  /*09a0*/  LDG.E R13, desc[UR4][R12.64] ;  /* 0x000000040c0d7981 */ /* 0x000f62000c1e1900 */
[----:B------:R-:W-:-:S03]  /*09b0*/  IMAD.WIDE R16, R17, 0x4, R10 ;  /* 0x0000000411107825 */ /* 0x000fc600078e020a */
[----:B------:R-:W5:Y:S01]  /*09c0*/  LDG.E R28, desc[UR4][R8.64+0xc] ;  /* 0x00000c04081c7981 */ /* 0x000f62000c1e1900 */
[----:B------:R-:W-:-:S03]  /*09d0*/  IMAD.WIDE R18, R19, 0x4, R10 ;  /* 0x0000000413127825 */ /* 0x000fc600078e020a */
[----:B------:R-:W5:Y:S04]  /*09e0*/  LDG.E R14, desc[UR4][R14.64] ;  /* 0x000000040e0e7981 */ /* 0x000f68000c1e1900 */
[----:B------:R-:W5:Y:S01]  /*09f0*/  LDG.E R29, desc[UR4][R8.64+0x10] ;  /* 0x00001004081d7981 */ /* 0x000f62000c1e1900 */
[----:B------:R-:W-:-:S03]  /*0a00*/  IMAD.WIDE R10, R23, 0x4, R10 ;  /* 0x00000004170a7825 */ /* 0x000fc600078e020a */
[----:B------:R-:W5:Y:S04]  /*0a10*/  LDG.E R17, desc[UR4][R16.64] ;  /* 0x0000000410117981 */ /* 0x000f68000c1e1900 */
[----:B------:R-:W5:Y:S04]  /*0a20*/  LDG.E R26, desc[UR4][R8.64+0x14] ;  /* 0x00001404081a7981 */ /* 0x000f68000c1e1900 */
[----:B------:R-:W5:Y:S04]  /*0a30*/  LDG.E R18, desc[UR4][R18.64] ;  /* 0x0000000412127981 */ /* 0x000f68000c1e1900 */
[----:B------:R-:W5:Y:S04]  /*0a40*/  LDG.E R23, desc[UR4][R8.64+0x18] ;  /* 0x0000180408177981 */ /* 0x000f68000c1e1900 */
[----:B------:R-:W5:Y:S04]  /*0a50*/  LDG.E R12, desc[UR4][R8.64+0x1c] ;  /* 0x00001c04080c7981 */ /* 0x000f68000c1e1900 */
[----:B------:R-:W5:Y:S01]  /*0a60*/  LDG.E R10, desc[UR4][R10.64] ;  /* 0x000000040a0a7981 */ /* 0x000f62000c1e1900 */
[----:B------:R-:W-:Y:S01]  /*0a70*/  IADD3 R3, PT, PT, R3, 0x8, RZ ;  /* 0x0000000803037810 */ /* 0x000fe20007ffe0ff */
[----:B--2---:R-:W-:-:S04]  /*0a80*/  FFMA R6, R7, R5, R6 ;  /* 0x0000000507067223 */ /* 0x004fc80000000006 */
[----:B---3--:R-:W-:-:S04]  /*0a90*/  FFMA R25, R25, R2, R6 ;  /* 0x0000000219197223 */ /* 0x008fc80000000006 */
[----:B----4-:R-:W-:-:S04]  /*0aa0*/  FFMA R21, R22, R21, R25 ;  /* 0x0000001516157223 */ /* 0x010fc80000000019 */
[----:B-----5:R-:W-:-:S04]  /*0ab0*/  FFMA R28, R28, R13, R21 ;  /* 0x0000000d1c1c7223 */ /* 0x020fc80000000015 */
[----:B------:R-:W-:-:S04]  /*0ac0*/  FFMA R29, R29, R14, R28 ;  /* 0x0000000e1d1d7223 */ /* 0x000fc8000000001c */
[----:B------:R-:W-:-:S04]  /*0ad0*/  FFMA R26, R26, R17, R29 ;  /* 0x000000111a1a7223 */ /* 0x000fc8000000001d */
[----:B------:R-:W-:-:S04]  /*0ae0*/  FFMA R23, R23, R18, R26 ;  /* 0x0000001217177223 */ /* 0x000fc8000000001a */
[----:B------:R-:W-:-:S07]  /*0af0*/  FFMA R6, R12, R10, R23 ;  /* 0x0000000a0c067223 */ /* 0x000fce0000000017 */
.L_x_6:
[----:B------:R-:W-:Y:S05]  /*0b00*/  BSYNC.RECONVERGENT B1 ;  /* 0x0000000000017941 */ /* 0x000fea0003800200 */
.L_x_5:
[----:B------:R-:W-:Y:S05]  /*0b10*/  @!P1 BRA `(.L_x_1) ;  /* 0x0000000000c09947 */ /* 0x000fea0003800000 */
[----:B------:R-:W-:Y:S01]  /*0b20*/  ISETP.GE.U32.AND P0, PT, R24, 0x4, PT ;  /* 0x000000041800780c */ /* 0x000fe20003f06070 */
[----:B------:R-:W-:Y:S01]  /*0b30*/  BSSY.RECONVERGENT B1, `(.L_x_7) ;  /* 0x000001e000017945 */ /* 0x000fe20003800200 */
[----:B------:R-:W-:-:S04]  /*0b40*/  LOP3.LUT R4, R4, 0x3, RZ, 0xc0, !PT ;  /* 0x0000000304047812 */ /* 0x000fc800078ec0ff */
[----:B------:R-:W-:-:S07]  /*0b50*/  ISETP.NE.AND P1, PT, R4, RZ, PT ;  /* 0x000000ff0400720c */ /* 0x000fce0003f25270 */
[----:B------:R-:W-:Y:S06]  /*0b60*/  @!P0 BRA `(.L_x_8) ;  /* 0x0000000000688947 */ /* 0x000fec0003800000 */
[----:B------:R-:W0:Y:S08]  /*0b70*/  LDC.64 R8, c[0x0][0x388] ;  /* 0x0000e200ff087b82 */ /* 0x000e300000000a00 */
[----:B------:R-:W1:Y:S01]  /*0b80*/  LDC.64 R10, c[0x0][0x390] ;  /* 0x0000e400ff0a7b82 */ /* 0x000e620000000a00 */
[----:B0-----:R-:W-:-:S07]  /*0b90*/  IMAD.WIDE R12, R3, 0x4, R8 ;  /* 0x00000004030c7825 */ /* 0x001fce00078e0208 */
[----:B------:R-:W0:Y:S01]  /*0ba0*/  LDC.64 R8, c[0x0][0x398] ;  /* 0x0000e600ff087b82 */ /* 0x000e220000000a00 */
[----:B------:R-:W0:Y:S04]  /*0bb0*/  LDG.E R15, desc[UR4][R12.64] ;  /* 0x000000040c0f7981 */ /* 0x000e28000c1e1900 */
[----:B------:R-:W2:Y:S04]  /*0bc0*/  LDG.E R17, desc[UR4][R12.64+0x4] ;  /* 0x000004040c117981 */ /* 0x000ea8000c1e1900 */
[----:B------:R-:W3:Y:S04]  /*0bd0*/  LDG.E R19, desc[UR4][R12.64+0x8] ;  /* 0x000008040c137981 */ /* 0x000ee8000c1e1900 */
[----:B------:R-:W4:Y:S01]  /*0be0*/  LDG.E R7, desc[UR4][R12.64+0xc] ;  /* 0x00000c040c077981 */ /* 0x000f22000c1e1900 */
[----:B-1----:R-:W-:-:S05]  /*0bf0*/  IMAD.WIDE R10, R3, 0x4, R10 ;  /* 0x00000004030a7825 */ /* 0x002fca00078e020a */
[----:B------:R-:W5:Y:S04]  /*0c00*/  LDG.E R5, desc[UR4][R10.64] ;  /* 0x000000040a057981 */ /* 0x000f68000c1e1900 */
[----:B------:R-:W5:Y:S04]  /*0c10*/  LDG.E R2, desc[UR4][R10.64+0x4] ;  /* 0x000004040a027981 */ /* 0x000f68000c1e1900 */
[----:B------:R-:W5:Y:S01]  /*0c20*/  LDG.E R13, desc[UR4][R10.64+0xc] ;  /* 0x00000c040a0d7981 */ /* 0x000f62000c1e1900 */
[----:B0-----:R-:W-:-:S04]  /*0c30*/  IMAD.WIDE R14, R15, 0x4, R8 ;  /* 0x000000040f0e7825 */ /* 0x001fc800078e0208 */
[--C-:B--2---:R-:W-:Y:S02]  /*0c40*/  IMAD.WIDE R16, R17, 0x4, R8.reuse ;  /* 0x0000000411107825 */ /* 0x104fe400078e0208 */
[----:B------:R-:W5:Y:S02]  /*0c50*/  LDG.E R14, desc[UR4][R14.64] ;  /* 0x000000040e0e7981 */ /* 0x000f64000c1e1900 */
[--C-:B---3--:R-:W-:Y:S02]  /*0c60*/  IMAD.WIDE R18, R19, 0x4, R8.reuse ;  /* 0x0000000413127825 */ /* 0x108fe400078e0208 */
[----:B------:R-:W2:Y:S02]  /*0c70*/  LDG.E R16, desc[UR4][R16.64] ;  /* 0x0000000410107981 */ /* 0x000ea4000c1e1900 */
[----:B----4-:R-:W-:Y:S02]  /*0c80*/  IMAD.WIDE R8, R7, 0x4, R8 ;  /* 0x0000000407087825 */ /* 0x010fe400078e0208 */
[----:B------:R-:W3:Y:S04]  /*0c90*/  LDG.E R18, desc[UR4][R18.64] ;  /* 0x0000000412127981 */ /* 0x000ee8000c1e1900 */
[----:B------:R-:W3:Y:S04]  /*0ca0*/  LDG.E R7, desc[UR4][R10.64+0x8] ;  /* 0x000008040a077981 */ /* 0x000ee8000c1e1900 */
[----:B------:R-:W4:Y:S01]  /*0cb0*/  LDG.E R8, desc[UR4][R8.64] ;  /* 0x0000000408087981 */ /* 0x000f22000c1e1900 */
[----:B------:R-:W-:Y:S01]  /*0cc0*/  IADD3 R3, PT, PT, R3, 0x4, RZ ;  /* 0x0000000403037810 */ /* 0x000fe20007ffe0ff */
[----:B-----5:R-:W-:-:S04]  /*0cd0*/  FFMA R5, R5, R14, R6 ;  /* 0x0000000e05057223 */ /* 0x020fc80000000006 */
[----:B--2---:R-:W-:-:S04]  /*0ce0*/  FFMA R2, R2, R16, R5 ;  /* 0x0000001002027223 */ /* 0x004fc80000000005 */
[----:B---3--:R-:W-:-:S04]  /*0cf0*/  FFMA R2, R7, R18, R2 ;  /* 0x0000001207027223 */ /* 0x008fc80000000002 */
[----:B----4-:R-:W-:-:S07]  /*0d00*/  FFMA R6, R13, R8, R2 ;  /* 0x000000080d067223 */ /* 0x010fce0000000002 */
.L_x_8:
[----:B------:R-:W-:Y:S05]  /*0d10*/  BSYNC.RECONVERGENT B1 ;  /* 0x0000000000017941 */ /* 0x000fea0003800200 */
.L_x_7:
[----:B------:R-:W-:Y:S05]  /*0d20*/  @!P1 BRA `(.L_x_1) ;  /* 0x00000000003c9947 */ /* 0x000fea0003800000 */
[----:B------:R-:W0:Y:S01]  /*0d30*/  LDC.64 R12, c[0x0][0x388] ;  /* 0x0000e200ff0c7b82 */ /* 0x000e220000000a00 */
[----:B------:R-:W-:-:S07]  /*0d40*/  IADD3 R2, PT, PT, -R4, RZ, RZ ;  /* 0x000000ff04027210 */ /* 0x000fce0007ffe1ff */
[----:B------:R-:W1:Y:S08]  /*0d50*/  LDC.64 R14, c[0x0][0x390] ;  /* 0x0000e400ff0e7b82 */ /* 0x000e700000000a00 */
[----:B------:R-:W2:Y:S02]  /*0d60*/  LDC.64 R16, c[0x0][0x398] ;  /* 0x0000e600ff107b82 */ /* 0x000ea40000000a00 */
.L_x_9:
[----:B0-----:R-:W-:-:S06]  /*0d70*/  IMAD.WIDE R4, R3, 0x4, R12 ;  /* 0x0000000403047825 */ /* 0x001fcc00078e020c */
[----:B------:R-:W2:Y:S01]  /*0d80*/  LDG.E R5, desc[UR4][R4.64] ;  /* 0x0000000404057981 */ /* 0x000ea2000c1e1900 */
[----:B-1----:R-:W-:-:S06]  /*0d90*/  IMAD.WIDE R8, R3, 0x4, R14 ;  /* 0x0000000403087825 */ /* 0x002fcc00078e020e */
[----:B------:R-:W3:Y:S01]  /*0da0*/  LDG.E R9, desc[UR4][R8.64] ;  /* 0x0000000408097981 */ /* 0x000ee2000c1e1900 */
[----:B------:R-:W-:Y:S01]  /*0db0*/  IADD3 R2, PT, PT, R2, 0x1, RZ ;  /* 0x0000000102027810 */ /* 0x000fe20007ffe0ff */
[----:B--2---:R-:W-:-:S06]  /*0dc0*/  IMAD.WIDE R10, R5, 0x4, R16 ;  /* 0x00000004050a7825 */ /* 0x004fcc00078e0210 */
[----:B------:R-:W3:Y:S01]  /*0dd0*/  LDG.E R10, desc[UR4][R10.64] ;  /* 0x000000040a0a7981 */ /* 0x000ee2000c1e1900 */
[----:B------:R-:W-:Y:S02]  /*0de0*/  ISETP.NE.AND P0, PT, R2, RZ, PT ;  /* 0x000000ff0200720c */ /* 0x000fe40003f05270 */
[----:B------:R-:W-:Y:S01]  /*0df0*/  IADD3 R3, PT, PT, R3, 0x1, RZ ;  /* 0x0000000103037810 */ /* 0x000fe20007ffe0ff */
[----:B---3--:R-:W-:-:S10]  /*0e00*/  FFMA R6, R9, R10, R6 ;  /* 0x0000000a09067223 */ /* 0x008fd40000000006 */
[----:B------:R-:W-:Y:S05]  /*0e10*/  @P0 BRA `(.L_x_9) ;  /* 0xfffffffc00d40947 */ /* 0x000fea000383ffff */
.L_x_1:
[----:B------:R-:W-:Y:S05]  /*0e20*/  BSYNC.RECONVERGENT B0 ;  /* 0x0000000000007941 */ /* 0x000fea0003800200 */
.L_x_0:
[----:B------:R-:W0:Y:S02]  /*0e30*/  LDC.64 R2, c[0x0][0x3a0] ;  /* 0x0000e800ff027b82 */ /* 0x000e240000000a00 */
[----:B0-----:R-:W-:-:S05]  /*0e40*/  IMAD.WIDE R2, R0, 0x4, R2 ;  /* 0x0000000400027825 */ /* 0x001fca00078e0202 */
[----:B------:R-:W-:Y:S01]  /*0e50*/  STG.E desc[UR4][R2.64], R6 ;  /* 0x0000000602007986 */ /* 0x000fe2000c101904 */
[----:B------:R-:W-:Y:S05]  /*0e60*/  EXIT ;  /* 0x000000000000794d */ /* 0x000fea0003800000 */
.L_x_10:
[----:B------:R-:W-:-:S00]  /*0e70*/  BRA `(.L_x_10) ;  /* 0xfffffffc00fc7947 */ /* 0x000fc0000383ffff */
[----:B------:R-:W-:-:S00]  /*0e80*/  NOP ;  /* 0x0000000000007918 */ /* 0x000fc00000000000 */
[----:B------:R-:W-:-:S00]  /*0e90*/  NOP ;  /* 0x0000000000007918 */ /* 0x000fc00000000000 */
[----:B------:R-:W-:-:S00]  /*0ea0*/  NOP ;  /* 0x0000000000007918 */ /* 0x000fc00000000000 */
[----:B------:R-:W-:-:S00]  /*0eb0*/  NOP ;  /* 0x0000000000007918 */ /* 0x000fc00000000000 */
[----:B------:R-:W-:-:S00]  /*0ec0*/  NOP ;  /* 0x0000000000007918 */ /* 0x000fc00000000000 */
[----:B------:R-:W-:-:S00]  /*0ed0*/  NOP ;  /* 0x0000000000007918 */ /* 0x000fc00000000000 */
[----:B------:R-:W-:-:S00]  /*0ee0*/  NOP ;  /* 0x0000000000007918 */ /* 0x000fc00000000000 */
[----:B------:R-:W-:-:S00]  /*0ef0*/  NOP ;  /* 0x0000000000007918 */ /* 0x000fc00000000000 */
.L_x_12:


//--------------------- .text._Z8spmv_cooPKiS0_PKfS2_Pfi --------------------------
	.section	.text._Z8spmv_cooPKiS0_PKfS2_Pfi,"ax",@progbits
	.align	128
        .global         _Z8spmv_cooPKiS0_PKfS2_Pfi
        .type           _Z8spmv_cooPKiS0_PKfS2_Pfi,@function
        .size           _Z8spmv_cooPKiS0_PKfS2_Pfi,(.L_x_13 - _Z8spmv_cooPKiS0_PKfS2_Pfi)
        .other          _Z8spmv_cooPKiS0_PKfS2_Pfi,@"STO_CUDA_ENTRY STV_DEFAULT"
_Z8spmv_cooPKiS0_PKfS2_Pfi:
.text._Z8spmv_cooPKiS0_PKfS2_Pfi:
        /* <DEDUP_REMOVED lines=9> */
[----:B------:R-:W1:Y:S07]  /*0090*/  LDCU.64 UR4, c[0x0][0x358] ;  /* 0x00006b00ff0477ac */ /* 0x000e6e0008000a00 */
[----:B------:R-:W2:Y:S08]  /*00a0*/  LDC.64 R2, c[0x0][0x380] ;  /* 0x0000e000ff027b82 */ /* 0x000eb00000000a00 */
[----:B------:R-:W3:Y:S01]  /*00b0*/  LDC.64 R6, c[0x0][0x390] ;  /* 0x0000e400ff067b82 */ /* 0x000ee20000000a00 */
[----:B0-----:R-:W-:-:S07]  /*00c0*/  IMAD.WIDE R4, R11, 0x4, R4 ;  /* 0x000000040b047825 */ /* 0x001fce00078e0204 */
[----:B------:R-:W0:Y:S01]  /*00d0*/  LDC.64 R8, c[0x0][0x398] ;  /* 0x0000e600ff087b82 */ /* 0x000e220000000a00 */
[----:B-1----:R-:W0:Y:S01]  /*00e0*/  LDG.E R5, desc[UR4][R4.64] ;  /* 0x0000000404057981 */ /* 0x002e22000c1e1900 */
[----:B--2---:R-:W-:-:S06]  /*00f0*/  IMAD.WIDE R2, R11, 0x4, R2 ;  /* 0x000000040b027825 */ /* 0x004fcc00078e0202 */
[----:B------:R-:W2:Y:S01]  /*0100*/  LDG.E R3, desc[UR4][R2.64] ;  /* 0x0000000402037981 */ /* 0x000ea2000c1e1900 */
[----:B---3--:R-:W-:Y:S02]  /*0110*/  IMAD.WIDE R6, R11, 0x4, R6 ;  /* 0x000000040b067825 */ /* 0x008fe400078e0206 */
[----:B------:R-:W2:Y:S04]  /*0120*/  LDC.64 R10, c[0x0][0x3a0] ;  /* 0x0000e800ff0a7b82 */ /* 0x000ea80000000a00 */
[----:B------:R-:W3:Y:S01]  /*0130*/  LDG.E R6, desc[UR4][R6.64] ;  /* 0x0000000406067981 */ /* 0x000ee2000c1e1900 */
[----:B0-----:R-:W-:-:S06]  /*0140*/  IMAD.WIDE R8, R5, 0x4, R8 ;  /* 0x0000000405087825 */ /* 0x001fcc00078e0208 */
[----:B------:R-:W3:Y:S01]  /*0150*/  LDG.E R9, desc[UR4][R8.64] ;  /* 0x0000000408097981 */ /* 0x000ee2000c1e1900 */
[----:B--2---:R-:W-:-:S04]  /*0160*/  IMAD.WIDE R4, R3, 0x4, R10 ;  /* 0x0000000403047825 */ /* 0x004fc800078e020a */
[----:B---3--:R-:W-:-:S05]  /*0170*/  FMUL R11, R6, R9 ;  /* 0x00000009060b7220 */ /* 0x008fca0000400000 */
[----:B------:R-:W-:Y:S01]  /*0180*/  REDG.E.ADD.F32.FTZ.RN.STRONG.GPU desc[UR4][R4.64], R11 ;  /* 0x0000000b040079a6 */ /* 0x000fe2000c12f304 */
[----:B------:R-:W-:Y:S05]  /*0190*/  EXIT ;  /* 0x000000000000794d */ /* 0x000fea0003800000 */
.L_x_11:
        /* <DEDUP_REMOVED lines=14> */
.L_x_13:


//--------------------- .nv.shared.reserved.0     --------------------------
	.section	.nv.shared.reserved.0,"aw",@nobits
	.weak		__nv_reservedSMEM_offset_0_alias
	.size		__nv_reservedSMEM_offset_0_alias, 0, 64
	.other		__nv_reservedSMEM_offset_0_alias,@"STO_CUDA_RESERVED_SHARED STV_DEFAULT"
__nv_reservedSMEM_offset_0_alias:
	.zero		0
	.zero		64


//--------------------- .nv.constant0._Z8spmv_csrPKiS0_PKfS2_Pfi --------------------------
	.section	.nv.constant0._Z8spmv_csrPKiS0_PKfS2_Pfi,"a",@progbits
	.sectionflags	@""
	.align	4
.nv.constant0._Z8spmv_csrPKiS0_PKfS2_Pfi:
	.zero		940


//--------------------- .nv.constant0._Z8spmv_cooPKiS0_PKfS2_Pfi --------------------------
	.section	.nv.constant0._Z8spmv_cooPKiS0_PKfS2_Pfi,"a",@progbits
	.sectionflags	@""
	.align	4
.nv.constant0._Z8spmv_cooPKiS0_PKfS2_Pfi:
	.zero		940


//--------------------- SYMBOLS --------------------------

	.type		.nv.reservedSmem.offset0,@object
	.size		.nv.reservedSmem.offset0,0x4
